//
// Generated by NVIDIA NVVM Compiler
//
// Compiler Build ID: CL-36424714
// Cuda compilation tools, release 13.0, V13.0.88
// Based on NVVM 20.0.0
//

.version 9.0
.target sm_100
.address_size 64

	// .globl	_Z22segmented_sieve_kernelPcxxPxi

.visible .entry _Z22segmented_sieve_kernelPcxxPxi(
	.param .u64 .ptr .align 1 _Z22segmented_sieve_kernelPcxxPxi_param_0,
	.param .u64 _Z22segmented_sieve_kernelPcxxPxi_param_1,
	.param .u64 _Z22segmented_sieve_kernelPcxxPxi_param_2,
	.param .u64 .ptr .align 1 _Z22segmented_sieve_kernelPcxxPxi_param_3,
	.param .u32 _Z22segmented_sieve_kernelPcxxPxi_param_4
)
{
	.reg .pred 	%p<9>;
	.reg .b16 	%rs<2>;
	.reg .b32 	%r<13>;
	.reg .b64 	%rd<28>;

	ld.param.u64 	%rd13, [_Z22segmented_sieve_kernelPcxxPxi_param_0];
	ld.param.u64 	%rd14, [_Z22segmented_sieve_kernelPcxxPxi_param_1];
	ld.param.u64 	%rd15, [_Z22segmented_sieve_kernelPcxxPxi_param_2];
	ld.param.u64 	%rd16, [_Z22segmented_sieve_kernelPcxxPxi_param_3];
	ld.param.u32 	%r4, [_Z22segmented_sieve_kernelPcxxPxi_param_4];
	mov.u32 	%r5, %ctaid.x;
	mov.u32 	%r1, %ntid.x;
	mul.wide.u32 	%rd17, %r5, %r1;
	mov.u32 	%r6, %tid.x;
	cvt.u64.u32 	%rd18, %r6;
	add.s64 	%rd26, %rd17, %rd18;
	setp.ge.s64 	%p1, %rd26, %rd15;
	@%p1 bra 	$L__BB0_13;
	cvt.u64.u32 	%rd2, %r1;
	setp.lt.s32 	%p2, %r4, 1;
	@%p2 bra 	$L__BB0_13;
	cvta.to.global.u64 	%rd3, %rd16;
	cvta.to.global.u64 	%rd4, %rd13;
	mov.u32 	%r7, %nctaid.x;
	cvt.u64.u32 	%rd19, %r7;
	mul.lo.s64 	%rd5, %rd19, %rd2;
$L__BB0_3:
	add.s64 	%rd7, %rd26, %rd14;
	mov.b32 	%r12, 0;
	cvt.u32.u64 	%r10, %rd7;
$L__BB0_4:
	mul.wide.u32 	%rd20, %r12, 8;
	add.s64 	%rd21, %rd3, %rd20;
	ld.global.u64 	%rd8, [%rd21];
	mul.lo.s64 	%rd22, %rd8, %rd8;
	setp.gt.s64 	%p3, %rd22, %rd7;
	@%p3 bra 	$L__BB0_12;
	or.b64  	%rd23, %rd7, %rd8;
	and.b64  	%rd24, %rd23, -4294967296;
	setp.ne.s64 	%p4, %rd24, 0;
	@%p4 bra 	$L__BB0_7;
	cvt.u32.u64 	%r9, %rd8;
	rem.u32 	%r11, %r10, %r9;
	cvt.u64.u32 	%rd27, %r11;
	bra.uni 	$L__BB0_8;
$L__BB0_7:
	rem.s64 	%rd27, %rd7, %rd8;
$L__BB0_8:
	setp.eq.s64 	%p5, %rd27, 0;
	@%p5 bra 	$L__BB0_10;
	add.s32 	%r12, %r12, 1;
	setp.eq.s32 	%p6, %r12, %r4;
	@%p6 bra 	$L__BB0_12;
	bra.uni 	$L__BB0_4;
$L__BB0_10:
	setp.eq.s64 	%p7, %rd7, %rd8;
	@%p7 bra 	$L__BB0_12;
	add.s64 	%rd25, %rd4, %rd26;
	mov.b16 	%rs1, 0;
	st.global.u8 	[%rd25], %rs1;
$L__BB0_12:
	add.s64 	%rd26, %rd26, %rd5;
	setp.lt.s64 	%p8, %rd26, %rd15;
	@%p8 bra 	$L__BB0_3;
$L__BB0_13:
	ret;

}


// ===== COMPILED SASS (sm_100) =====

	.target	sm_100

	.elftype	@"ET_EXEC"


//--------------------- .note.nv.tkinfo           --------------------------
	.section	.note.nv.tkinfo,"",@"SHT_NOTE"
	.sectionflags	@"SHF_NOTE_NV_TKINFO"
	.tkinfo
        /*0018*/ 	.word	0x00000002
        /*0030*/ 	.string	""
        /*0030*/ 	.string	"ptxas"
        /*0030*/ 	.string	"Cuda compilation tools, release 13.0, V13.0.88"
        /*0030*/ 	.string	"Build cuda_13.0.r13.0/compiler.36424714_0"
        /*0030*/ 	.string	"-arch sm_100 -m 64 "



//--------------------- .note.nv.cuinfo           --------------------------
	.section	.note.nv.cuinfo,"",@"SHT_NOTE"
	.sectionflags	@"SHF_NOTE_NV_CUINFO"
        /*0018*/ 	.short	0x0002
        /*001a*/ 	.short	0x0064
        /*001c*/ 	.short	0x0082
	.zero		2


//--------------------- .nv.info                  --------------------------
	.section	.nv.info,"",@"SHT_CUDA_INFO"
	.align	4


	//----- nvinfo : EIATTR_REGCOUNT
	.align		4
        /*0000*/ 	.byte	0x04, 0x2f
        /*0002*/ 	.short	(.L_1 - .L_0)
	.align		4
.L_0:
        /*0004*/ 	.word	index@(_Z22segmented_sieve_kernelPcxxPxi)
        /*0008*/ 	.word	0x0000001e


	//----- nvinfo : EIATTR_FRAME_SIZE
	.align		4
.L_1:
        /*000c*/ 	.byte	0x04, 0x11
        /*000e*/ 	.short	(.L_3 - .L_2)
	.align		4
.L_2:
        /*0010*/ 	.word	index@($__internal_0_$__cuda_sm20_rem_s64)
        /*0014*/ 	.word	0x00000000


	//----- nvinfo : EIATTR_FRAME_SIZE
	.align		4
.L_3:
        /*0018*/ 	.byte	0x04, 0x11
        /*001a*/ 	.short	(.L_5 - .L_4)
	.align		4
.L_4:
        /*001c*/ 	.word	index@(_Z22segmented_sieve_kernelPcxxPxi)
        /*0020*/ 	.word	0x00000000


	//----- nvinfo : EIATTR_MIN_STACK_SIZE
	.align		4
.L_5:
        /*0024*/ 	.byte	0x04, 0x12
        /*0026*/ 	.short	(.L_7 - .L_6)
	.align		4
.L_6:
        /*0028*/ 	.word	index@(_Z22segmented_sieve_kernelPcxxPxi)
        /*002c*/ 	.word	0x00000000
.L_7:


//--------------------- .nv.compat                --------------------------
	.section	.nv.compat,"",@"SHT_CUDA_COMPAT_INFO"
	.align	4
        /*0000*/ 	.byte	0x02, 0x09, 0x00, 0x00, 0x02, 0x02, 0x01, 0x00, 0x02, 0x05, 0x05, 0x00, 0x03, 0x07, 0x01, 0x01
        /*0010*/ 	.byte	0x02, 0x03, 0x00, 0x00, 0x02, 0x06, 0x01, 0x00, 0x04, 0x0b, 0x08, 0x00, 0x09, 0x00, 0x00, 0x00
        /*0020*/ 	.byte	0x00, 0x00, 0x00, 0x00


//--------------------- .nv.info._Z22segmented_sieve_kernelPcxxPxi --------------------------
	.section	.nv.info._Z22segmented_sieve_kernelPcxxPxi,"",@"SHT_CUDA_INFO"
	.sectionflags	@""
	.align	4


	//----- nvinfo : EIATTR_CUDA_API_VERSION
	.align		4
        /*0000*/ 	.byte	0x04, 0x37
        /*0002*/ 	.short	(.L_9 - .L_8)
.L_8:
        /*0004*/ 	.word	0x00000082


	//----- nvinfo : EIATTR_KPARAM_INFO
	.align		4
.L_9:
        /*0008*/ 	.byte	0x04, 0x17
        /*000a*/ 	.short	(.L_11 - .L_10)
.L_10:
        /*000c*/ 	.word	0x00000000
        /*0010*/ 	.short	0x0004
        /*0012*/ 	.short	0x0020
        /*0014*/ 	.byte	0x00, 0xf0, 0x11, 0x00


	//----- nvinfo : EIATTR_KPARAM_INFO
	.align		4
.L_11:
        /*0018*/ 	.byte	0x04, 0x17
        /*001a*/ 	.short	(.L_13 - .L_12)
.L_12:
        /*001c*/ 	.word	0x00000000
        /*0020*/ 	.short	0x0003
        /*0022*/ 	.short	0x0018
        /*0024*/ 	.byte	0x00, 0xf5, 0x21, 0x00


	//----- nvinfo : EIATTR_KPARAM_INFO
	.align		4
.L_13:
        /*0028*/ 	.byte	0x04, 0x17
        /*002a*/ 	.short	(.L_15 - .L_14)
.L_14:
        /*002c*/ 	.word	0x00000000
        /*0030*/ 	.short	0x0002
        /*0032*/ 	.short	0x0010
        /*0034*/ 	.byte	0x00, 0xf0, 0x21, 0x00


	//----- nvinfo : EIATTR_KPARAM_INFO
	.align		4
.L_15:
        /*0038*/ 	.byte	0x04, 0x17
        /*003a*/ 	.short	(.L_17 - .L_16)
.L_16:
        /*003c*/ 	.word	0x00000000
        /*0040*/ 	.short	0x0001
        /*0042*/ 	.short	0x0008
        /*0044*/ 	.byte	0x00, 0xf0, 0x21, 0x00


	//----- nvinfo : EIATTR_KPARAM_INFO
	.align		4
.L_17:
        /*0048*/ 	.byte	0x04, 0x17
        /*004a*/ 	.short	(.L_19 - .L_18)
.L_18:
        /*004c*/ 	.word	0x00000000
        /*0050*/ 	.short	0x0000
        /*0052*/ 	.short	0x0000
        /*0054*/ 	.byte	0x00, 0xf5, 0x21, 0x00


	//----- nvinfo : EIATTR_SPARSE_MMA_MASK
	.align		4
.L_19:
        /*0058*/ 	.byte	0x03, 0x50
        /*005a*/ 	.short	0x0000


	//----- nvinfo : EIATTR_MAXREG_COUNT
	.align		4
        /*005c*/ 	.byte	0x03, 0x1b
        /*005e*/ 	.short	0x00ff


	//----- nvinfo : EIATTR_MERCURY_ISA_VERSION
	.align		4
        /*0060*/ 	.byte	0x03, 0x5f
        /*0062*/ 	.short	0x0101


	//----- nvinfo : EIATTR_VRC_CTA_INIT_COUNT
	.align		4
        /*0064*/ 	.byte	0x02, 0x4a
	.zero		1
	.zero		1


	//----- nvinfo : EIATTR_EXIT_INSTR_OFFSETS
	.align		4
        /*0068*/ 	.byte	0x04, 0x1c
        /*006a*/ 	.short	(.L_21 - .L_20)


	//   ....[0]....
.L_20:
        /*006c*/ 	.word	0x00000090


	//   ....[1]....
        /*0070*/ 	.word	0x000000c0


	//   ....[2]....
        /*0074*/ 	.word	0x000005e0


	//----- nvinfo : EIATTR_CRS_STACK_SIZE
	.align		4
.L_21:
        /*0078*/ 	.byte	0x04, 0x1e
        /*007a*/ 	.short	(.L_23 - .L_22)
.L_22:
        /*007c*/ 	.word	0x00000000


	//----- nvinfo : EIATTR_CBANK_PARAM_SIZE
	.align		4
.L_23:
        /*0080*/ 	.byte	0x03, 0x19
        /*0082*/ 	.short	0x0024


	//----- nvinfo : EIATTR_PARAM_CBANK
	.align		4
        /*0084*/ 	.byte	0x04, 0x0a
        /*0086*/ 	.short	(.L_25 - .L_24)
	.align		4
.L_24:
        /*0088*/ 	.word	index@(.nv.constant0._Z22segmented_sieve_kernelPcxxPxi)
        /*008c*/ 	.short	0x0380
        /*008e*/ 	.short	0x0024


	//----- nvinfo : EIATTR_SW_WAR
	.align		4
.L_25:
        /*0090*/ 	.byte	0x04, 0x36
        /*0092*/ 	.short	(.L_27 - .L_26)
.L_26:
        /*0094*/ 	.word	0x00000008
.L_27:


//--------------------- .nv.callgraph             --------------------------
	.section	.nv.callgraph,"",@"SHT_CUDA_CALLGRAPH"
	.align	4
	.sectionentsize	8
	.align		4
        /*0000*/ 	.word	0x00000000
	.align		4
        /*0004*/ 	.word	0xffffffff
	.align		4
        /*0008*/ 	.word	0x00000000
	.align		4
        /*000c*/ 	.word	0xfffffffe
	.align		4
        /*0010*/ 	.word	0x00000000
	.align		4
        /*0014*/ 	.word	0xfffffffd
	.align		4
        /*0018*/ 	.word	0x00000000
	.align		4
        /*001c*/ 	.word	0xfffffffc


//--------------------- .text._Z22segmented_sieve_kernelPcxxPxi --------------------------
	.section	.text._Z22segmented_sieve_kernelPcxxPxi,"ax",@progbits
	.align	128
        .global         _Z22segmented_sieve_kernelPcxxPxi
        .type           _Z22segmented_sieve_kernelPcxxPxi,@function
        .size           _Z22segmented_sieve_kernelPcxxPxi,(.L_x_9 - _Z22segmented_sieve_kernelPcxxPxi)
        .other          _Z22segmented_sieve_kernelPcxxPxi,@"STO_CUDA_ENTRY STV_DEFAULT"
_Z22segmented_sieve_kernelPcxxPxi:
.text._Z22segmented_sieve_kernelPcxxPxi:
[----:B------:R-:W-:Y:S01]  /*0000*/  LDC R1, c[0x0][0x37c] ;  /* 0x0000df00ff017b82 */ /* 0x000fe20000000800 */
[----:B------:R-:W0:Y:S07]  /*0010*/  S2R R2, SR_TID.X ;  /* 0x0000000000027919 */ /* 0x000e2e0000002100 */
[----:B------:R-:W0:Y:S01]  /*0020*/  S2UR UR4, SR_CTAID.X ;  /* 0x00000000000479c3 */ /* 0x000e220000002500 */
[----:B------:R-:W1:Y:S01]  /*0030*/  LDCU.64 UR6, c[0x0][0x390] ;  /* 0x00007200ff0677ac */ /* 0x000e620008000a00 */
[----:B------:R-:W-:-:S06]  /*0040*/  IMAD.MOV.U32 R3, RZ, RZ, RZ ;  /* 0x000000ffff037224 */ /* 0x000fcc00078e00ff */
[----:B------:R-:W0:Y:S02]  /*0050*/  LDC R7, c[0x0][0x360] ;  /* 0x0000d800ff077b82 */ /* 0x000e240000000800 */
[----:B0-----:R-:W-:-:S03]  /*0060*/  IMAD.WIDE.U32 R4, R7, UR4, R2 ;  /* 0x0000000407047c25 */ /* 0x001fc6000f8e0002 */
[----:B-1----:R-:W-:-:S04]  /*0070*/  ISETP.GE.U32.AND P0, PT, R4, UR6, PT ;  /* 0x0000000604007c0c */ /* 0x002fc8000bf06070 */
[----:B------:R-:W-:-:S13]  /*0080*/  ISETP.GE.AND.EX P0, PT, R5, UR7, PT, P0 ;  /* 0x0000000705007c0c */ /* 0x000fda000bf06300 */
[----:B------:R-:W-:Y:S05]  /*0090*/  @P0 EXIT ;  /* 0x000000000000094d */ /* 0x000fea0003800000 */
[----:B------:R-:W0:Y:S02]  /*00a0*/  LDC R0, c[0x0][0x3a0] ;  /* 0x0000e800ff007b82 */ /* 0x000e240000000800 */
[----:B0-----:R-:W-:-:S13]  /*00b0*/  ISETP.GE.AND P0, PT, R0, 0x1, PT ;  /* 0x000000010000780c */ /* 0x001fda0003f06270 */
[----:B------:R-:W-:Y:S05]  /*00c0*/  @!P0 EXIT ;  /* 0x000000000000894d */ /* 0x000fea0003800000 */
[----:B------:R-:W0:Y:S01]  /*00d0*/  LDCU UR4, c[0x0][0x370] ;  /* 0x00006e00ff0477ac */ /* 0x000e220008000800 */
[----:B------:R-:W-:Y:S02]  /*00e0*/  IMAD.MOV.U32 R15, RZ, RZ, R4 ;  /* 0x000000ffff0f7224 */ /* 0x000fe400078e0004 */
[----:B------:R-:W-:Y:S01]  /*00f0*/  IMAD.MOV.U32 R0, RZ, RZ, R5 ;  /* 0x000000ffff007224 */ /* 0x000fe200078e0005 */
[----:B------:R-:W1:Y:S01]  /*0100*/  LDCU.64 UR6, c[0x0][0x358] ;  /* 0x00006b00ff0677ac */ /* 0x000e620008000a00 */
[----:B------:R-:W2:Y:S01]  /*0110*/  LDCU UR8, c[0x0][0x3a0] ;  /* 0x00007400ff0877ac */ /* 0x000ea20008000800 */
[----:B0-----:R-:W-:Y:S01]  /*0120*/  IMAD.WIDE.U32 R2, R7, UR4, RZ ;  /* 0x0000000407027c25 */ /* 0x001fe2000f8e00ff */
[----:B------:R-:W-:-:S03]  /*0130*/  UMOV UR4, URZ ;  /* 0x000000ff00047c82 */ /* 0x000fc60008000000 */
[----:B-1----:R-:W-:-:S07]  /*0140*/  VIADD R17, R3, UR4 ;  /* 0x0000000403117c36 */ /* 0x002fce0008000000 */
.L_x_7:
[----:B0-----:R-:W0:Y:S01]  /*0150*/  LDC.64 R4, c[0x0][0x398] ;  /* 0x0000e600ff047b82 */ /* 0x001e220000000a00 */
[----:B------:R-:W1:Y:S01]  /*0160*/  LDCU.64 UR4, c[0x0][0x388] ;  /* 0x00007100ff0477ac */ /* 0x000e620008000a00 */
[----:B0-----:R-:W3:Y:S01]  /*0170*/  LDG.E.64 R10, desc[UR6][R4.64] ;  /* 0x00000006040a7981 */ /* 0x001ee2000c1e1b00 */
[----:B-1----:R-:W-:Y:S01]  /*0180*/  IADD3 R19, P0, PT, R15, UR4, RZ ;  /* 0x000000040f137c10 */ /* 0x002fe2000ff1e0ff */
[----:B------:R-:W-:Y:S03]  /*0190*/  BSSY.RECONVERGENT B0, `(.L_x_0) ;  /* 0x000003e000007945 */ /* 0x000fe60003800200 */
[----:B------:R-:W-:Y:S01]  /*01a0*/  IADD3.X R14, PT, PT, R0, UR5, RZ, P0, !PT ;  /* 0x00000005000e7c10 */ /* 0x000fe200087fe4ff */
[-C--:B---3--:R-:W-:Y:S02]  /*01b0*/  IMAD R8, R11, R10.reuse, RZ ;  /* 0x0000000a0b087224 */ /* 0x088fe400078e02ff */
[----:B------:R-:W-:-:S04]  /*01c0*/  IMAD.WIDE.U32 R6, R10, R10, RZ ;  /* 0x0000000a0a067225 */ /* 0x000fc800078e00ff */
[----:B------:R-:W-:Y:S01]  /*01d0*/  IMAD R9, R10, R11, R8 ;  /* 0x0000000b0a097224 */ /* 0x000fe200078e0208 */
[----:B------:R-:W-:-:S03]  /*01e0*/  ISETP.GT.U32.AND P0, PT, R6, R19, PT ;  /* 0x000000130600720c */ /* 0x000fc60003f04070 */
[----:B------:R-:W-:-:S05]  /*01f0*/  IMAD.IADD R7, R7, 0x1, R9 ;  /* 0x0000000107077824 */ /* 0x000fca00078e0209 */
[----:B------:R-:W-:-:S13]  /*0200*/  ISETP.GT.AND.EX P0, PT, R7, R14, PT, P0 ;  /* 0x0000000e0700720c */ /* 0x000fda0003f04300 */
[----:B------:R-:W-:Y:S05]  /*0210*/  @P0 BRA `(.L_x_1) ;  /* 0x0000000000d40947 */ /* 0x000fea0003800000 */
[----:B------:R-:W0:Y:S01]  /*0220*/  LDC.64 R4, c[0x0][0x398] ;  /* 0x0000e600ff047b82 */ /* 0x000e220000000a00 */
[----:B------:R-:W-:Y:S01]  /*0230*/  MOV R6, R10 ;  /* 0x0000000a00067202 */ /* 0x000fe20000000f00 */
[----:B------:R-:W-:Y:S02]  /*0240*/  IMAD.MOV.U32 R7, RZ, RZ, R11 ;  /* 0x000000ffff077224 */ /* 0x000fe400078e000b */
[----:B------:R-:W-:-:S07]  /*0250*/  IMAD.MOV.U32 R21, RZ, RZ, RZ ;  /* 0x000000ffff157224 */ /* 0x000fce00078e00ff */
.L_x_6:
[----:B------:R-:W-:Y:S01]  /*0260*/  LOP3.LUT R8, R14, R7, RZ, 0xfc, !PT ;  /* 0x000000070e087212 */ /* 0x000fe200078efcff */
[----:B------:R-:W-:Y:S03]  /*0270*/  BSSY.RECONVERGENT B1, `(.L_x_2) ;  /* 0x000001b000017945 */ /* 0x000fe60003800200 */
[----:B------:R-:W-:-:S13]  /*0280*/  ISETP.NE.U32.AND P0, PT, R8, RZ, PT ;  /* 0x000000ff0800720c */ /* 0x000fda0003f05070 */
[----:B------:R-:W-:Y:S05]  /*0290*/  @P0 BRA `(.L_x_3) ;  /* 0x0000000000500947 */ /* 0x000fea0003800000 */
[----:B------:R-:W1:Y:S01]  /*02a0*/  I2F.U32.RP R10, R6 ;  /* 0x00000006000a7306 */ /* 0x000e620000209000 */
[----:B------:R-:W-:-:S07]  /*02b0*/  ISETP.NE.U32.AND P1, PT, R6, RZ, PT ;  /* 0x000000ff0600720c */ /* 0x000fce0003f25070 */
[----:B-1----:R-:W1:Y:S02]  /*02c0*/  MUFU.RCP R10, R10 ;  /* 0x0000000a000a7308 */ /* 0x002e640000001000 */
[----:B-1----:R-:W-:-:S06]  /*02d0*/  VIADD R8, R10, 0xffffffe ;  /* 0x0ffffffe0a087836 */ /* 0x002fcc0000000000 */
[----:B------:R1:W3:Y:S02]  /*02e0*/  F2I.FTZ.U32.TRUNC.NTZ R9, R8 ;  /* 0x0000000800097305 */ /* 0x0002e4000021f000 */
[----:B-1----:R-:W-:Y:S02]  /*02f0*/  HFMA2 R8, -RZ, RZ, 0, 0 ;  /* 0x00000000ff087431 */ /* 0x002fe400000001ff */
[----:B---3--:R-:W-:-:S04]  /*0300*/  IMAD.MOV R11, RZ, RZ, -R9 ;  /* 0x000000ffff0b7224 */ /* 0x008fc800078e0a09 */
[----:B------:R-:W-:-:S04]  /*0310*/  IMAD R11, R11, R6, RZ ;  /* 0x000000060b0b7224 */ /* 0x000fc800078e02ff */
[----:B------:R-:W-:-:S06]  /*0320*/  IMAD.HI.U32 R12, R9, R11, R8 ;  /* 0x0000000b090c7227 */ /* 0x000fcc00078e0008 */
[----:B------:R-:W-:-:S04]  /*0330*/  IMAD.HI.U32 R12, R12, R19, RZ ;  /* 0x000000130c0c7227 */ /* 0x000fc800078e00ff */
[----:B------:R-:W-:-:S04]  /*0340*/  IMAD.MOV R12, RZ, RZ, -R12 ;  /* 0x000000ffff0c7224 */ /* 0x000fc800078e0a0c */
[----:B------:R-:W-:-:S05]  /*0350*/  IMAD R9, R6, R12, R19 ;  /* 0x0000000c06097224 */ /* 0x000fca00078e0213 */
[----:B------:R-:W-:-:S13]  /*0360*/  ISETP.GE.U32.AND P0, PT, R9, R6, PT ;  /* 0x000000060900720c */ /* 0x000fda0003f06070 */
[----:B------:R-:W-:-:S05]  /*0370*/  @P0 IMAD.IADD R9, R9, 0x1, -R6 ;  /* 0x0000000109090824 */ /* 0x000fca00078e0a06 */
[----:B------:R-:W-:-:S13]  /*0380*/  ISETP.GE.U32.AND P0, PT, R9, R6, PT ;  /* 0x000000060900720c */ /* 0x000fda0003f06070 */
[----:B------:R-:W-:Y:S01]  /*0390*/  @P0 IMAD.IADD R9, R9, 0x1, -R6 ;  /* 0x0000000109090824 */ /* 0x000fe200078e0a06 */
[----:B------:R-:W-:-:S04]  /*03a0*/  @!P1 LOP3.LUT R9, RZ, R6, RZ, 0x33, !PT ;  /* 0x00000006ff099212 */ /* 0x000fc800078e33ff */
[----:B------:R-:W-:-:S04]  /*03b0*/  ISETP.NE.U32.AND P0, PT, R9, RZ, PT ;  /* 0x000000ff0900720c */ /* 0x000fc80003f05070 */
[----:B------:R-:W-:Y:S01]  /*03c0*/  ISETP.NE.AND.EX P0, PT, RZ, RZ, PT, P0 ;  /* 0x000000ffff00720c */ /* 0x000fe20003f05300 */
[----:B------:R-:W-:-:S12]  /*03d0*/  BRA `(.L_x_4) ;  /* 0x0000000000107947 */ /* 0x000fd80003800000 */
.L_x_3:
[----:B------:R-:W-:-:S07]  /*03e0*/  MOV R16, 0x400 ;  /* 0x0000040000107802 */ /* 0x000fce0000000f00 */
[----:B0-2---:R-:W-:Y:S05]  /*03f0*/  CALL.REL.NOINC `($__internal_0_$__cuda_sm20_rem_s64) ;  /* 0x00000000007c7944 */ /* 0x005fea0003c00000 */
[----:B------:R-:W-:-:S04]  /*0400*/  ISETP.NE.U32.AND P0, PT, R10, RZ, PT ;  /* 0x000000ff0a00720c */ /* 0x000fc80003f05070 */
[----:B------:R-:W-:-:S13]  /*0410*/  ISETP.NE.AND.EX P0, PT, R11, RZ, PT, P0 ;  /* 0x000000ff0b00720c */ /* 0x000fda0003f05300 */
.L_x_4:
[----:B--2---:R-:W-:Y:S05]  /*0420*/  BSYNC.RECONVERGENT B1 ;  /* 0x0000000000017941 */ /* 0x004fea0003800200 */
.L_x_2:
[----:B------:R-:W-:Y:S05]  /*0430*/  @!P0 BRA `(.L_x_5) ;  /* 0x0000000000348947 */ /* 0x000fea0003800000 */
[----:B------:R-:W-:-:S05]  /*0440*/  VIADD R21, R21, 0x1 ;  /* 0x0000000115157836 */ /* 0x000fca0000000000 */
[----:B------:R-:W-:-:S13]  /*0450*/  ISETP.NE.AND P0, PT, R21, UR8, PT ;  /* 0x0000000815007c0c */ /* 0x000fda000bf05270 */
[----:B------:R-:W-:Y:S05]  /*0460*/  @!P0 BRA `(.L_x_1) ;  /* 0x0000000000408947 */ /* 0x000fea0003800000 */
[----:B0-----:R-:W-:-:S06]  /*0470*/  IMAD.WIDE.U32 R6, R21, 0x8, R4 ;  /* 0x0000000815067825 */ /* 0x001fcc00078e0004 */
[----:B------:R-:W2:Y:S02]  /*0480*/  LDG.E.64 R6, desc[UR6][R6.64] ;  /* 0x0000000606067981 */ /* 0x000ea4000c1e1b00 */
[-C--:B--2---:R-:W-:Y:S02]  /*0490*/  IMAD R10, R7, R6.reuse, RZ ;  /* 0x00000006070a7224 */ /* 0x084fe400078e02ff */
[----:B------:R-:W-:-:S04]  /*04a0*/  IMAD.WIDE.U32 R8, R6, R6, RZ ;  /* 0x0000000606087225 */ /* 0x000fc800078e00ff */
[----:B------:R-:W-:Y:S01]  /*04b0*/  IMAD R11, R6, R7, R10 ;  /* 0x00000007060b7224 */ /* 0x000fe200078e020a */
[----:B------:R-:W-:-:S04]  /*04c0*/  ISETP.GT.U32.AND P0, PT, R8, R19, PT ;  /* 0x000000130800720c */ /* 0x000fc80003f04070 */
[----:B------:R-:W-:-:S04]  /*04d0*/  IADD3 R9, PT, PT, R9, R11, RZ ;  /* 0x0000000b09097210 */ /* 0x000fc80007ffe0ff */
[----:B------:R-:W-:-:S13]  /*04e0*/  ISETP.GT.AND.EX P0, PT, R9, R14, PT, P0 ;  /* 0x0000000e0900720c */ /* 0x000fda0003f04300 */
[----:B------:R-:W-:Y:S05]  /*04f0*/  @!P0 BRA `(.L_x_6) ;  /* 0xfffffffc00588947 */ /* 0x000fea000383ffff */
[----:B------:R-:W-:Y:S05]  /*0500*/  BRA `(.L_x_1) ;  /* 0x0000000000187947 */ /* 0x000fea0003800000 */
.L_x_5:
[----:B------:R-:W-:-:S04]  /*0510*/  ISETP.NE.U32.AND P0, PT, R19, R6, PT ;  /* 0x000000061300720c */ /* 0x000fc80003f05070 */
[----:B------:R-:W-:-:S13]  /*0520*/  ISETP.NE.AND.EX P0, PT, R14, R7, PT, P0 ;  /* 0x000000070e00720c */ /* 0x000fda0003f05300 */
[----:B0-----:R-:W0:Y:S02]  /*0530*/  @P0 LDC.64 R4, c[0x0][0x380] ;  /* 0x0000e000ff040b82 */ /* 0x001e240000000a00 */
[----:B0-----:R-:W-:-:S05]  /*0540*/  @P0 IADD3 R4, P1, PT, R15, R4, RZ ;  /* 0x000000040f040210 */ /* 0x001fca0007f3e0ff */
[----:B------:R-:W-:-:S05]  /*0550*/  @P0 IMAD.X R5, R0, 0x1, R5, P1 ;  /* 0x0000000100050824 */ /* 0x000fca00008e0605 */
[----:B------:R0:W-:Y:S03]  /*0560*/  @P0 STG.E.U8 desc[UR6][R4.64], RZ ;  /* 0x000000ff04000986 */ /* 0x0001e6000c101106 */
.L_x_1:
[----:B--2---:R-:W-:Y:S05]  /*0570*/  BSYNC.RECONVERGENT B0 ;  /* 0x0000000000007941 */ /* 0x004fea0003800200 */
.L_x_0:
[----:B------:R-:W1:Y:S01]  /*0580*/  LDCU.64 UR4, c[0x0][0x390] ;  /* 0x00007200ff0477ac */ /* 0x000e620008000a00 */
[----:B------:R-:W-:-:S05]  /*0590*/  IADD3 R15, P0, PT, R15, R2, RZ ;  /* 0x000000020f0f7210 */ /* 0x000fca0007f1e0ff */
[----:B------:R-:W-:Y:S01]  /*05a0*/  IMAD.X R0, R0, 0x1, R17, P0 ;  /* 0x0000000100007824 */ /* 0x000fe200000e0611 */
[----:B-1----:R-:W-:-:S04]  /*05b0*/  ISETP.GE.U32.AND P0, PT, R15, UR4, PT ;  /* 0x000000040f007c0c */ /* 0x002fc8000bf06070 */
[----:B------:R-:W-:-:S13]  /*05c0*/  ISETP.GE.AND.EX P0, PT, R0, UR5, PT, P0 ;  /* 0x0000000500007c0c */ /* 0x000fda000bf06300 */
[----:B------:R-:W-:Y:S05]  /*05d0*/  @!P0 BRA `(.L_x_7) ;  /* 0xfffffff800dc8947 */ /* 0x000fea000383ffff */
[----:B------:R-:W-:Y:S05]  /*05e0*/  EXIT ;  /* 0x000000000000794d */ /* 0x000fea0003800000 */
        .weak           $__internal_0_$__cuda_sm20_rem_s64
        .type           $__internal_0_$__cuda_sm20_rem_s64,@function
        .size           $__internal_0_$__cuda_sm20_rem_s64,(.L_x_9 - $__internal_0_$__cuda_sm20_rem_s64)
$__internal_0_$__cuda_sm20_rem_s64:
[----:B------:R-:W-:Y:S02]  /*05f0*/  IADD3 R9, P1, PT, RZ, -R6, RZ ;  /* 0x80000006ff097210 */ /* 0x000fe40007f3e0ff */
[----:B------:R-:W-:-:S03]  /*0600*/  ISETP.GE.AND P0, PT, R7, RZ, PT ;  /* 0x000000ff0700720c */ /* 0x000fc60003f06270 */
[----:B------:R-:W-:Y:S01]  /*0610*/  IMAD.X R10, RZ, RZ, ~R7, P1 ;  /* 0x000000ffff0a7224 */ /* 0x000fe200008e0e07 */
[----:B------:R-:W-:-:S04]  /*0620*/  SEL R8, R9, R6, !P0 ;  /* 0x0000000609087207 */ /* 0x000fc80004000000 */
[----:B------:R-:W-:-:S04]  /*0630*/  SEL R9, R10, R7, !P0 ;  /* 0x000000070a097207 */ /* 0x000fc80004000000 */
[----:B------:R-:W0:Y:S08]  /*0640*/  I2F.U64.RP R18, R8 ;  /* 0x0000000800127312 */ /* 0x000e300000309000 */
[----:B0-----:R-:W0:Y:S02]  /*0650*/  MUFU.RCP R18, R18 ;  /* 0x0000001200127308 */ /* 0x001e240000001000 */
[----:B0-----:R-:W-:-:S06]  /*0660*/  VIADD R10, R18, 0x1ffffffe ;  /* 0x1ffffffe120a7836 */ /* 0x001fcc0000000000 */
[----:B------:R-:W0:Y:S02]  /*0670*/  F2I.U64.TRUNC R10, R10 ;  /* 0x0000000a000a7311 */ /* 0x000e24000020d800 */
[----:B0-----:R-:W-:-:S04]  /*0680*/  IMAD.WIDE.U32 R12, R10, R8, RZ ;  /* 0x000000080a0c7225 */ /* 0x001fc800078e00ff */
[----:B------:R-:W-:Y:S01]  /*0690*/  IMAD R13, R10, R9, R13 ;  /* 0x000000090a0d7224 */ /* 0x000fe200078e020d */
[----:B------:R-:W-:-:S03]  /*06a0*/  IADD3 R23, P0, PT, RZ, -R12, RZ ;  /* 0x8000000cff177210 */ /* 0x000fc60007f1e0ff */
[----:B------:R-:W-:Y:S02]  /*06b0*/  IMAD R13, R11, R8, R13 ;  /* 0x000000080b0d7224 */ /* 0x000fe400078e020d */
[----:B------:R-:W-:-:S03]  /*06c0*/  IMAD.HI.U32 R12, R10, R23, RZ ;  /* 0x000000170a0c7227 */ /* 0x000fc600078e00ff */
[----:B------:R-:W-:Y:S01]  /*06d0*/  IADD3.X R25, PT, PT, RZ, ~R13, RZ, P0, !PT ;  /* 0x8000000dff197210 */ /* 0x000fe200007fe4ff */
[----:B------:R-:W-:-:S04]  /*06e0*/  IMAD.MOV.U32 R13, RZ, RZ, R10 ;  /* 0x000000ffff0d7224 */ /* 0x000fc800078e000a */
[----:B------:R-:W-:-:S04]  /*06f0*/  IMAD.WIDE.U32 R12, P0, R10, R25, R12 ;  /* 0x000000190a0c7225 */ /* 0x000fc8000780000c */
[C---:B------:R-:W-:Y:S02]  /*0700*/  IMAD R27, R11.reuse, R25, RZ ;  /* 0x000000190b1b7224 */ /* 0x040fe400078e02ff */
[----:B------:R-:W-:-:S04]  /*0710*/  IMAD.HI.U32 R12, P1, R11, R23, R12 ;  /* 0x000000170b0c7227 */ /* 0x000fc8000782000c */
[----:B------:R-:W-:Y:S01]  /*0720*/  IMAD.HI.U32 R23, R11, R25, RZ ;  /* 0x000000190b177227 */ /* 0x000fe200078e00ff */
[----:B------:R-:W-:-:S03]  /*0730*/  IADD3 R13, P2, PT, R27, R12, RZ ;  /* 0x0000000c1b0d7210 */ /* 0x000fc60007f5e0ff */
[----:B------:R-:W-:Y:S02]  /*0740*/  IMAD.X R23, R23, 0x1, R11, P0 ;  /* 0x0000000117177824 */ /* 0x000fe400000e060b */
[----:B------:R-:W-:-:S03]  /*0750*/  IMAD.WIDE.U32 R10, R13, R8, RZ ;  /* 0x000000080d0a7225 */ /* 0x000fc600078e00ff */
[----:B------:R-:W-:Y:S01]  /*0760*/  IADD3.X R23, PT, PT, RZ, RZ, R23, P2, P1 ;  /* 0x000000ffff177210 */ /* 0x000fe200017e2417 */
[----:B------:R-:W-:Y:S01]  /*0770*/  IMAD R11, R13, R9, R11 ;  /* 0x000000090d0b7224 */ /* 0x000fe200078e020b */
[----:B------:R-:W-:Y:S02]  /*0780*/  IADD3 R25, P0, PT, RZ, -R10, RZ ;  /* 0x8000000aff197210 */ /* 0x000fe40007f1e0ff */
[----:B------:R-:W-:Y:S01]  /*0790*/  ISETP.GE.AND P1, PT, R14, RZ, PT ;  /* 0x000000ff0e00720c */ /* 0x000fe20003f26270 */
[----:B------:R-:W-:Y:S01]  /*07a0*/  IMAD R11, R23, R8, R11 ;  /* 0x00000008170b7224 */ /* 0x000fe200078e020b */
[----:B------:R-:W-:Y:S01]  /*07b0*/  IADD3 R10, P4, PT, RZ, -R19, RZ ;  /* 0x80000013ff0a7210 */ /* 0x000fe20007f9e0ff */
[----:B------:R-:W-:-:S04]  /*07c0*/  IMAD.HI.U32 R12, R13, R25, RZ ;  /* 0x000000190d0c7227 */ /* 0x000fc800078e00ff */
[----:B------:R-:W-:-:S04]  /*07d0*/  IMAD.X R18, RZ, RZ, ~R11, P0 ;  /* 0x000000ffff127224 */ /* 0x000fc800000e0e0b */
[----:B------:R-:W-:-:S04]  /*07e0*/  IMAD.WIDE.U32 R12, P0, R13, R18, R12 ;  /* 0x000000120d0c7225 */ /* 0x000fc8000780000c */
[C---:B------:R-:W-:Y:S02]  /*07f0*/  IMAD R11, R23.reuse, R18, RZ ;  /* 0x00000012170b7224 */ /* 0x040fe400078e02ff */
[C---:B------:R-:W-:Y:S01]  /*0800*/  IMAD.HI.U32 R12, P2, R23.reuse, R25, R12 ;  /* 0x00000019170c7227 */ /* 0x040fe2000784000c */
[----:B------:R-:W-:Y:S02]  /*0810*/  SEL R13, R10, R19, !P1 ;  /* 0x000000130a0d7207 */ /* 0x000fe40004800000 */
[----:B------:R-:W-:Y:S01]  /*0820*/  IADD3.X R25, PT, PT, RZ, ~R14, RZ, P4, !PT ;  /* 0x8000000eff197210 */ /* 0x000fe200027fe4ff */
[----:B------:R-:W-:Y:S01]  /*0830*/  IMAD.HI.U32 R18, R23, R18, RZ ;  /* 0x0000001217127227 */ /* 0x000fe200078e00ff */
[----:B------:R-:W-:-:S03]  /*0840*/  IADD3 R12, P3, PT, R11, R12, RZ ;  /* 0x0000000c0b0c7210 */ /* 0x000fc60007f7e0ff */
[----:B------:R-:W-:Y:S01]  /*0850*/  IMAD.X R11, R18, 0x1, R23, P0 ;  /* 0x00000001120b7824 */ /* 0x000fe200000e0617 */
[----:B------:R-:W-:Y:S01]  /*0860*/  SEL R23, R25, R14, !P1 ;  /* 0x0000000e19177207 */ /* 0x000fe20004800000 */
[----:B------:R-:W-:-:S03]  /*0870*/  IMAD.HI.U32 R10, R12, R13, RZ ;  /* 0x0000000d0c0a7227 */ /* 0x000fc600078e00ff */
[----:B------:R-:W-:Y:S01]  /*0880*/  IADD3.X R18, PT, PT, RZ, RZ, R11, P3, P2 ;  /* 0x000000ffff127210 */ /* 0x000fe20001fe440b */
[----:B------:R-:W-:Y:S02]  /*0890*/  IMAD.MOV.U32 R11, RZ, RZ, RZ ;  /* 0x000000ffff0b7224 */ /* 0x000fe400078e00ff */
[----:B------:R-:W-:-:S04]  /*08a0*/  IMAD.WIDE.U32 R10, R12, R23, R10 ;  /* 0x000000170c0a7225 */ /* 0x000fc800078e000a */
[C---:B------:R-:W-:Y:S02]  /*08b0*/  IMAD R25, R18.reuse, R23, RZ ;  /* 0x0000001712197224 */ /* 0x040fe400078e02ff */
[----:B------:R-:W-:-:S04]  /*08c0*/  IMAD.HI.U32 R10, P0, R18, R13, R10 ;  /* 0x0000000d120a7227 */ /* 0x000fc8000780000a */
[----:B------:R-:W-:Y:S01]  /*08d0*/  IMAD.HI.U32 R12, R18, R23, RZ ;  /* 0x00000017120c7227 */ /* 0x000fe200078e00ff */
[----:B------:R-:W-:-:S03]  /*08e0*/  IADD3 R25, P2, PT, R25, R10, RZ ;  /* 0x0000000a19197210 */ /* 0x000fc60007f5e0ff */
[----:B------:R-:W-:Y:S02]  /*08f0*/  IMAD.X R12, RZ, RZ, R12, P0 ;  /* 0x000000ffff0c7224 */ /* 0x000fe400000e060c */
[----:B------:R-:W-:-:S03]  /*0900*/  IMAD.WIDE.U32 R10, R25, R8, RZ ;  /* 0x00000008190a7225 */ /* 0x000fc600078e00ff */
[----:B------:R-:W-:Y:S01]  /*0910*/  IADD3.X R27, PT, PT, RZ, R12, RZ, P2, !PT ;  /* 0x0000000cff1b7210 */ /* 0x000fe200017fe4ff */
[----:B------:R-:W-:Y:S01]  /*0920*/  IMAD R25, R25, R9, R11 ;  /* 0x0000000919197224 */ /* 0x000fe200078e020b */
[----:B------:R-:W-:-:S03]  /*0930*/  IADD3 R11, P2, PT, -R10, R13, RZ ;  /* 0x0000000d0a0b7210 */ /* 0x000fc60007f5e1ff */
[-C--:B------:R-:W-:Y:S01]  /*0940*/  IMAD R10, R27, R8.reuse, R25 ;  /* 0x000000081b0a7224 */ /* 0x080fe200078e0219 */
[----:B------:R-:W-:-:S03]  /*0950*/  ISETP.GE.U32.AND P0, PT, R11, R8, PT ;  /* 0x000000080b00720c */ /* 0x000fc60003f06070 */
[----:B------:R-:W-:Y:S01]  /*0960*/  IMAD.X R25, R23, 0x1, ~R10, P2 ;  /* 0x0000000117197824 */ /* 0x000fe200010e0e0a */
[----:B------:R-:W-:-:S04]  /*0970*/  IADD3 R13, P2, PT, R11, -R8, RZ ;  /* 0x800000080b0d7210 */ /* 0x000fc80007f5e0ff */
[C---:B------:R-:W-:Y:S01]  /*0980*/  ISETP.GE.U32.AND.EX P0, PT, R25.reuse, R9, PT, P0 ;  /* 0x000000091900720c */ /* 0x040fe20003f06100 */
[----:B------:R-:W-:-:S03]  /*0990*/  IMAD.X R23, R25, 0x1, ~R9, P2 ;  /* 0x0000000119177824 */ /* 0x000fc600010e0e09 */
[----:B------:R-:W-:Y:S02]  /*09a0*/  SEL R13, R13, R11, P0 ;  /* 0x0000000b0d0d7207 */ /* 0x000fe40000000000 */
[----:B------:R-:W-:Y:S02]  /*09b0*/  SEL R23, R23, R25, P0 ;  /* 0x0000001917177207 */ /* 0x000fe40000000000 */
[CC--:B------:R-:W-:Y:S02]  /*09c0*/  ISETP.GE.U32.AND P0, PT, R13.reuse, R8.reuse, PT ;  /* 0x000000080d00720c */ /* 0x0c0fe40003f06070 */
[----:B------:R-:W-:Y:S02]  /*09d0*/  IADD3 R10, P2, PT, R13, -R8, RZ ;  /* 0x800000080d0a7210 */ /* 0x000fe40007f5e0ff */
[----:B------:R-:W-:-:S03]  /*09e0*/  ISETP.GE.U32.AND.EX P0, PT, R23, R9, PT, P0 ;  /* 0x000000091700720c */ /* 0x000fc60003f06100 */
[----:B------:R-:W-:Y:S01]  /*09f0*/  IMAD.X R11, R23, 0x1, ~R9, P2 ;  /* 0x00000001170b7824 */ /* 0x000fe200010e0e09 */
[----:B------:R-:W-:-:S04]  /*0a00*/  SEL R10, R10, R13, P0 ;  /* 0x0000000d0a0a7207 */ /* 0x000fc80000000000 */
[----:B------:R-:W-:Y:S02]  /*0a10*/  SEL R11, R11, R23, P0 ;  /* 0x000000170b0b7207 */ /* 0x000fe40000000000 */
[-C--:B------:R-:W-:Y:S02]  /*0a20*/  IADD3 R9, P2, PT, RZ, -R10.reuse, RZ ;  /* 0x8000000aff097210 */ /* 0x080fe40007f5e0ff */
[----:B------:R-:W-:Y:S02]  /*0a30*/  ISETP.NE.U32.AND P0, PT, R6, RZ, PT ;  /* 0x000000ff0600720c */ /* 0x000fe40003f05070 */
[-C--:B------:R-:W-:Y:S02]  /*0a40*/  IADD3.X R8, PT, PT, RZ, ~R11.reuse, RZ, P2, !PT ;  /* 0x8000000bff087210 */ /* 0x080fe400017fe4ff */
[----:B------:R-:W-:Y:S01]  /*0a50*/  SEL R10, R9, R10, !P1 ;  /* 0x0000000a090a7207 */ /* 0x000fe20004800000 */
[----:B------:R-:W-:Y:S01]  /*0a60*/  IMAD.MOV.U32 R9, RZ, RZ, 0x0 ;  /* 0x00000000ff097424 */ /* 0x000fe200078e00ff */
[----:B------:R-:W-:Y:S01]  /*0a70*/  SEL R11, R8, R11, !P1 ;  /* 0x0000000b080b7207 */ /* 0x000fe20004800000 */
[----:B------:R-:W-:Y:S01]  /*0a80*/  IMAD.MOV.U32 R8, RZ, RZ, R16 ;  /* 0x000000ffff087224 */ /* 0x000fe200078e0010 */
[----:B------:R-:W-:-:S04]  /*0a90*/  ISETP.NE.AND.EX P0, PT, R7, RZ, PT, P0 ;  /* 0x000000ff0700720c */ /* 0x000fc80003f05300 */
[----:B------:R-:W-:Y:S02]  /*0aa0*/  SEL R10, R10, 0xffffffff, P0 ;  /* 0xffffffff0a0a7807 */ /* 0x000fe40000000000 */
[----:B------:R-:W-:Y:S01]  /*0ab0*/  SEL R11, R11, 0xffffffff, P0 ;  /* 0xffffffff0b0b7807 */ /* 0x000fe20000000000 */
[----:B------:R-:W-:Y:S06]  /*0ac0*/  RET.REL.NODEC R8 `(_Z22segmented_sieve_kernelPcxxPxi) ;  /* 0xfffffff4084c7950 */ /* 0x000fec0003c3ffff */
.L_x_8:
[----:B------:R-:W-:-:S00]  /*0ad0*/  BRA `(.L_x_8) ;  /* 0xfffffffc00fc7947 */ /* 0x000fc0000383ffff */
[----:B------:R-:W-:-:S00]  /*0ae0*/  NOP ;  /* 0x0000000000007918 */ /* 0x000fc00000000000 */
        /* <DEDUP_REMOVED lines=9> */
.L_x_9:


//--------------------- .nv.shared.reserved.0     --------------------------
	.section	.nv.shared.reserved.0,"aw",@nobits
	.weak		__nv_reservedSMEM_offset_0_alias
	.size		__nv_reservedSMEM_offset_0_alias, 0, 64
	.other		__nv_reservedSMEM_offset_0_alias,@"STO_CUDA_RESERVED_SHARED STV_DEFAULT"
__nv_reservedSMEM_offset_0_alias:
	.zero		0
	.zero		64


//--------------------- .nv.constant0._Z22segmented_sieve_kernelPcxxPxi --------------------------
	.section	.nv.constant0._Z22segmented_sieve_kernelPcxxPxi,"a",@progbits
	.sectionflags	@""
	.align	4
.nv.constant0._Z22segmented_sieve_kernelPcxxPxi:
	.zero		932


//--------------------- SYMBOLS --------------------------

	.type		.nv.reservedSmem.offset0,@object
	.size		.nv.reservedSmem.offset0,0x4
